//
// Generated by NVIDIA NVVM Compiler
//
// Compiler Build ID: CL-36424714
// Cuda compilation tools, release 13.0, V13.0.88
// Based on NVVM 20.0.0
//

.version 9.0
.target sm_100
.address_size 64

	// .globl	_Z13mat_mul_naivePKfS0_Pf

.visible .entry _Z13mat_mul_naivePKfS0_Pf(
	.param .u64 .ptr .align 1 _Z13mat_mul_naivePKfS0_Pf_param_0,
	.param .u64 .ptr .align 1 _Z13mat_mul_naivePKfS0_Pf_param_1,
	.param .u64 .ptr .align 1 _Z13mat_mul_naivePKfS0_Pf_param_2
)
{
	.reg .pred 	%p<5>;
	.reg .b32 	%r<18>;
	.reg .b32 	%f<52>;
	.reg .b64 	%rd<18>;

	ld.param.u64 	%rd5, [_Z13mat_mul_naivePKfS0_Pf_param_0];
	ld.param.u64 	%rd6, [_Z13mat_mul_naivePKfS0_Pf_param_1];
	ld.param.u64 	%rd7, [_Z13mat_mul_naivePKfS0_Pf_param_2];
	mov.u32 	%r8, %ctaid.y;
	mov.u32 	%r9, %ntid.y;
	mov.u32 	%r10, %tid.y;
	mad.lo.s32 	%r1, %r8, %r9, %r10;
	mov.u32 	%r11, %ctaid.x;
	mov.u32 	%r12, %ntid.x;
	mov.u32 	%r13, %tid.x;
	mad.lo.s32 	%r2, %r11, %r12, %r13;
	setp.gt.u32 	%p1, %r1, 1023;
	setp.gt.s32 	%p2, %r2, 1023;
	or.pred  	%p3, %p1, %p2;
	@%p3 bra 	$L__BB0_4;
	shl.b32 	%r3, %r1, 10;
	mul.wide.u32 	%rd8, %r3, 4;
	cvta.to.global.u64 	%rd9, %rd5;
	add.s64 	%rd10, %rd8, %rd9;
	add.s64 	%rd17, %rd10, 32;
	cvta.to.global.u64 	%rd11, %rd6;
	add.s64 	%rd2, %rd11, 32768;
	mov.f32 	%f51, 0f00000000;
	mov.b32 	%r17, 0;
	mov.u32 	%r16, %r2;
$L__BB0_2:
	mul.wide.s32 	%rd12, %r16, 4;
	add.s64 	%rd13, %rd2, %rd12;
	ld.global.f32 	%f4, [%rd17+-32];
	ld.global.f32 	%f5, [%rd13+-32768];
	fma.rn.f32 	%f6, %f4, %f5, %f51;
	ld.global.f32 	%f7, [%rd17+-28];
	ld.global.f32 	%f8, [%rd13+-28672];
	fma.rn.f32 	%f9, %f7, %f8, %f6;
	ld.global.f32 	%f10, [%rd17+-24];
	ld.global.f32 	%f11, [%rd13+-24576];
	fma.rn.f32 	%f12, %f10, %f11, %f9;
	ld.global.f32 	%f13, [%rd17+-20];
	ld.global.f32 	%f14, [%rd13+-20480];
	fma.rn.f32 	%f15, %f13, %f14, %f12;
	ld.global.f32 	%f16, [%rd17+-16];
	ld.global.f32 	%f17, [%rd13+-16384];
	fma.rn.f32 	%f18, %f16, %f17, %f15;
	ld.global.f32 	%f19, [%rd17+-12];
	ld.global.f32 	%f20, [%rd13+-12288];
	fma.rn.f32 	%f21, %f19, %f20, %f18;
	ld.global.f32 	%f22, [%rd17+-8];
	ld.global.f32 	%f23, [%rd13+-8192];
	fma.rn.f32 	%f24, %f22, %f23, %f21;
	ld.global.f32 	%f25, [%rd17+-4];
	ld.global.f32 	%f26, [%rd13+-4096];
	fma.rn.f32 	%f27, %f25, %f26, %f24;
	ld.global.f32 	%f28, [%rd17];
	ld.global.f32 	%f29, [%rd13];
	fma.rn.f32 	%f30, %f28, %f29, %f27;
	ld.global.f32 	%f31, [%rd17+4];
	ld.global.f32 	%f32, [%rd13+4096];
	fma.rn.f32 	%f33, %f31, %f32, %f30;
	ld.global.f32 	%f34, [%rd17+8];
	ld.global.f32 	%f35, [%rd13+8192];
	fma.rn.f32 	%f36, %f34, %f35, %f33;
	ld.global.f32 	%f37, [%rd17+12];
	ld.global.f32 	%f38, [%rd13+12288];
	fma.rn.f32 	%f39, %f37, %f38, %f36;
	ld.global.f32 	%f40, [%rd17+16];
	ld.global.f32 	%f41, [%rd13+16384];
	fma.rn.f32 	%f42, %f40, %f41, %f39;
	ld.global.f32 	%f43, [%rd17+20];
	ld.global.f32 	%f44, [%rd13+20480];
	fma.rn.f32 	%f45, %f43, %f44, %f42;
	ld.global.f32 	%f46, [%rd17+24];
	ld.global.f32 	%f47, [%rd13+24576];
	fma.rn.f32 	%f48, %f46, %f47, %f45;
	ld.global.f32 	%f49, [%rd17+28];
	ld.global.f32 	%f50, [%rd13+28672];
	fma.rn.f32 	%f51, %f49, %f50, %f48;
	add.s32 	%r17, %r17, 16;
	add.s64 	%rd17, %rd17, 64;
	add.s32 	%r16, %r16, 16384;
	setp.ne.s32 	%p4, %r17, 1024;
	@%p4 bra 	$L__BB0_2;
	add.s32 	%r15, %r3, %r2;
	cvta.to.global.u64 	%rd14, %rd7;
	mul.wide.s32 	%rd15, %r15, 4;
	add.s64 	%rd16, %rd14, %rd15;
	st.global.f32 	[%rd16], %f51;
$L__BB0_4:
	ret;

}


// ===== COMPILED SASS (sm_100) =====

	.target	sm_100

	.elftype	@"ET_EXEC"


//--------------------- .note.nv.tkinfo           --------------------------
	.section	.note.nv.tkinfo,"",@"SHT_NOTE"
	.sectionflags	@"SHF_NOTE_NV_TKINFO"
	.tkinfo
        /*0018*/ 	.word	0x00000002
        /*0030*/ 	.string	""
        /*0030*/ 	.string	"ptxas"
        /*0030*/ 	.string	"Cuda compilation tools, release 13.0, V13.0.88"
        /*0030*/ 	.string	"Build cuda_13.0.r13.0/compiler.36424714_0"
        /*0030*/ 	.string	"-arch sm_100 -m 64 "



//--------------------- .note.nv.cuinfo           --------------------------
	.section	.note.nv.cuinfo,"",@"SHT_NOTE"
	.sectionflags	@"SHF_NOTE_NV_CUINFO"
        /*0018*/ 	.short	0x0002
        /*001a*/ 	.short	0x0064
        /*001c*/ 	.short	0x0082
	.zero		2


//--------------------- .nv.info                  --------------------------
	.section	.nv.info,"",@"SHT_CUDA_INFO"
	.align	4


	//----- nvinfo : EIATTR_REGCOUNT
	.align		4
        /*0000*/ 	.byte	0x04, 0x2f
        /*0002*/ 	.short	(.L_1 - .L_0)
	.align		4
.L_0:
        /*0004*/ 	.word	index@(_Z13mat_mul_naivePKfS0_Pf)
        /*0008*/ 	.word	0x0000001f


	//----- nvinfo : EIATTR_FRAME_SIZE
	.align		4
.L_1:
        /*000c*/ 	.byte	0x04, 0x11
        /*000e*/ 	.short	(.L_3 - .L_2)
	.align		4
.L_2:
        /*0010*/ 	.word	index@(_Z13mat_mul_naivePKfS0_Pf)
        /*0014*/ 	.word	0x00000000


	//----- nvinfo : EIATTR_MIN_STACK_SIZE
	.align		4
.L_3:
        /*0018*/ 	.byte	0x04, 0x12
        /*001a*/ 	.short	(.L_5 - .L_4)
	.align		4
.L_4:
        /*001c*/ 	.word	index@(_Z13mat_mul_naivePKfS0_Pf)
        /*0020*/ 	.word	0x00000000
.L_5:


//--------------------- .nv.compat                --------------------------
	.section	.nv.compat,"",@"SHT_CUDA_COMPAT_INFO"
	.align	4
        /*0000*/ 	.byte	0x02, 0x09, 0x00, 0x00, 0x02, 0x02, 0x01, 0x00, 0x02, 0x05, 0x05, 0x00, 0x03, 0x07, 0x01, 0x01
        /*0010*/ 	.byte	0x02, 0x03, 0x00, 0x00, 0x02, 0x06, 0x01, 0x00, 0x04, 0x0b, 0x08, 0x00, 0x09, 0x00, 0x00, 0x00
        /*0020*/ 	.byte	0x00, 0x00, 0x00, 0x00


//--------------------- .nv.info._Z13mat_mul_naivePKfS0_Pf --------------------------
	.section	.nv.info._Z13mat_mul_naivePKfS0_Pf,"",@"SHT_CUDA_INFO"
	.sectionflags	@""
	.align	4


	//----- nvinfo : EIATTR_CUDA_API_VERSION
	.align		4
        /*0000*/ 	.byte	0x04, 0x37
        /*0002*/ 	.short	(.L_7 - .L_6)
.L_6:
        /*0004*/ 	.word	0x00000082


	//----- nvinfo : EIATTR_KPARAM_INFO
	.align		4
.L_7:
        /*0008*/ 	.byte	0x04, 0x17
        /*000a*/ 	.short	(.L_9 - .L_8)
.L_8:
        /*000c*/ 	.word	0x00000000
        /*0010*/ 	.short	0x0002
        /*0012*/ 	.short	0x0010
        /*0014*/ 	.byte	0x00, 0xf5, 0x21, 0x00


	//----- nvinfo : EIATTR_KPARAM_INFO
	.align		4
.L_9:
        /*0018*/ 	.byte	0x04, 0x17
        /*001a*/ 	.short	(.L_11 - .L_10)
.L_10:
        /*001c*/ 	.word	0x00000000
        /*0020*/ 	.short	0x0001
        /*0022*/ 	.short	0x0008
        /*0024*/ 	.byte	0x00, 0xf5, 0x21, 0x00


	//----- nvinfo : EIATTR_KPARAM_INFO
	.align		4
.L_11:
        /*0028*/ 	.byte	0x04, 0x17
        /*002a*/ 	.short	(.L_13 - .L_12)
.L_12:
        /*002c*/ 	.word	0x00000000
        /*0030*/ 	.short	0x0000
        /*0032*/ 	.short	0x0000
        /*0034*/ 	.byte	0x00, 0xf5, 0x21, 0x00


	//----- nvinfo : EIATTR_SPARSE_MMA_MASK
	.align		4
.L_13:
        /*0038*/ 	.byte	0x03, 0x50
        /*003a*/ 	.short	0x0000


	//----- nvinfo : EIATTR_MAXREG_COUNT
	.align		4
        /*003c*/ 	.byte	0x03, 0x1b
        /*003e*/ 	.short	0x00ff


	//----- nvinfo : EIATTR_MERCURY_ISA_VERSION
	.align		4
        /*0040*/ 	.byte	0x03, 0x5f
        /*0042*/ 	.short	0x0101


	//----- nvinfo : EIATTR_VRC_CTA_INIT_COUNT
	.align		4
        /*0044*/ 	.byte	0x02, 0x4a
	.zero		1
	.zero		1


	//----- nvinfo : EIATTR_EXIT_INSTR_OFFSETS
	.align		4
        /*0048*/ 	.byte	0x04, 0x1c
        /*004a*/ 	.short	(.L_15 - .L_14)


	//   ....[0]....
.L_14:
        /*004c*/ 	.word	0x000000b0


	//   ....[1]....
        /*0050*/ 	.word	0x00000550


	//----- nvinfo : EIATTR_CBANK_PARAM_SIZE
	.align		4
.L_15:
        /*0054*/ 	.byte	0x03, 0x19
        /*0056*/ 	.short	0x0018


	//----- nvinfo : EIATTR_PARAM_CBANK
	.align		4
        /*0058*/ 	.byte	0x04, 0x0a
        /*005a*/ 	.short	(.L_17 - .L_16)
	.align		4
.L_16:
        /*005c*/ 	.word	index@(.nv.constant0._Z13mat_mul_naivePKfS0_Pf)
        /*0060*/ 	.short	0x0380
        /*0062*/ 	.short	0x0018


	//----- nvinfo : EIATTR_SW_WAR
	.align		4
.L_17:
        /*0064*/ 	.byte	0x04, 0x36
        /*0066*/ 	.short	(.L_19 - .L_18)
.L_18:
        /*0068*/ 	.word	0x00000008
.L_19:


//--------------------- .nv.callgraph             --------------------------
	.section	.nv.callgraph,"",@"SHT_CUDA_CALLGRAPH"
	.align	4
	.sectionentsize	8
	.align		4
        /*0000*/ 	.word	0x00000000
	.align		4
        /*0004*/ 	.word	0xffffffff
	.align		4
        /*0008*/ 	.word	0x00000000
	.align		4
        /*000c*/ 	.word	0xfffffffe
	.align		4
        /*0010*/ 	.word	0x00000000
	.align		4
        /*0014*/ 	.word	0xfffffffd
	.align		4
        /*0018*/ 	.word	0x00000000
	.align		4
        /*001c*/ 	.word	0xfffffffc


//--------------------- .text._Z13mat_mul_naivePKfS0_Pf --------------------------
	.section	.text._Z13mat_mul_naivePKfS0_Pf,"ax",@progbits
	.align	128
        .global         _Z13mat_mul_naivePKfS0_Pf
        .type           _Z13mat_mul_naivePKfS0_Pf,@function
        .size           _Z13mat_mul_naivePKfS0_Pf,(.L_x_2 - _Z13mat_mul_naivePKfS0_Pf)
        .other          _Z13mat_mul_naivePKfS0_Pf,@"STO_CUDA_ENTRY STV_DEFAULT"
_Z13mat_mul_naivePKfS0_Pf:
.text._Z13mat_mul_naivePKfS0_Pf:
[----:B------:R-:W-:Y:S01]  /*0000*/  LDC R1, c[0x0][0x37c] ;  /* 0x0000df00ff017b82 */ /* 0x000fe20000000800 */
[----:B------:R-:W0:Y:S07]  /*0010*/  S2R R3, SR_TID.X ;  /* 0x0000000000037919 */ /* 0x000e2e0000002100 */
[----:B------:R-:W1:Y:S01]  /*0020*/  LDC R7, c[0x0][0x364] ;  /* 0x0000d900ff077b82 */ /* 0x000e620000000800 */
[----:B------:R-:W1:Y:S07]  /*0030*/  S2R R2, SR_TID.Y ;  /* 0x0000000000027919 */ /* 0x000e6e0000002200 */
[----:B------:R-:W0:Y:S08]  /*0040*/  S2UR UR5, SR_CTAID.X ;  /* 0x00000000000579c3 */ /* 0x000e300000002500 */
[----:B------:R-:W0:Y:S08]  /*0050*/  LDC R0, c[0x0][0x360] ;  /* 0x0000d800ff007b82 */ /* 0x000e300000000800 */
[----:B------:R-:W1:Y:S01]  /*0060*/  S2UR UR4, SR_CTAID.Y ;  /* 0x00000000000479c3 */ /* 0x000e620000002600 */
[----:B0-----:R-:W-:-:S05]  /*0070*/  IMAD R0, R0, UR5, R3 ;  /* 0x0000000500007c24 */ /* 0x001fca000f8e0203 */
[----:B------:R-:W-:Y:S01]  /*0080*/  ISETP.GT.AND P0, PT, R0, 0x3ff, PT ;  /* 0x000003ff0000780c */ /* 0x000fe20003f04270 */
[----:B-1----:R-:W-:-:S05]  /*0090*/  IMAD R7, R7, UR4, R2 ;  /* 0x0000000407077c24 */ /* 0x002fca000f8e0202 */
[----:B------:R-:W-:-:S13]  /*00a0*/  ISETP.GT.U32.OR P0, PT, R7, 0x3ff, P0 ;  /* 0x000003ff0700780c */ /* 0x000fda0000704470 */
[----:B------:R-:W-:Y:S05]  /*00b0*/  @P0 EXIT ;  /* 0x000000000000094d */ /* 0x000fea0003800000 */
[----:B------:R-:W0:Y:S01]  /*00c0*/  LDC.64 R2, c[0x0][0x380] ;  /* 0x0000e000ff027b82 */ /* 0x000e220000000a00 */
[----:B------:R-:W1:Y:S01]  /*00d0*/  LDCU.64 UR6, c[0x0][0x388] ;  /* 0x00007100ff0677ac */ /* 0x000e620008000a00 */
[----:B------:R-:W-:Y:S01]  /*00e0*/  SHF.L.U32 R7, R7, 0xa, RZ ;  /* 0x0000000a07077819 */ /* 0x000fe200000006ff */
[----:B------:R-:W-:Y:S01]  /*00f0*/  HFMA2 R14, -RZ, RZ, 0, 0 ;  /* 0x00000000ff0e7431 */ /* 0x000fe200000001ff */
[----:B------:R-:W-:Y:S01]  /*0100*/  MOV R6, R0 ;  /* 0x0000000000067202 */ /* 0x000fe20000000f00 */
[----:B------:R-:W2:Y:S01]  /*0110*/  LDCU.64 UR8, c[0x0][0x358] ;  /* 0x00006b00ff0877ac */ /* 0x000ea20008000a00 */
[----:B------:R-:W-:Y:S01]  /*0120*/  UMOV UR4, URZ ;  /* 0x000000ff00047c82 */ /* 0x000fe20008000000 */
[----:B-1----:R-:W-:-:S04]  /*0130*/  UIADD3 UR5, UP0, UPT, UR6, 0x8000, URZ ;  /* 0x0000800006057890 */ /* 0x002fc8000ff1e0ff */
[----:B------:R-:W-:Y:S01]  /*0140*/  UIADD3.X UR6, UPT, UPT, URZ, UR7, URZ, UP0, !UPT ;  /* 0x00000007ff067290 */ /* 0x000fe200087fe4ff */
[----:B0-----:R-:W-:-:S03]  /*0150*/  IMAD.WIDE.U32 R2, R7, 0x4, R2 ;  /* 0x0000000407027825 */ /* 0x001fc600078e0002 */
[----:B------:R-:W-:-:S04]  /*0160*/  IADD3 R4, P0, PT, R2, 0x20, RZ ;  /* 0x0000002002047810 */ /* 0x000fc80007f1e0ff */
[----:B--2---:R-:W-:-:S09]  /*0170*/  IADD3.X R5, PT, PT, RZ, R3, RZ, P0, !PT ;  /* 0x00000003ff057210 */ /* 0x004fd200007fe4ff */
.L_x_0:
[----:B------:R-:W-:Y:S01]  /*0180*/  MOV R2, UR5 ;  /* 0x0000000500027c02 */ /* 0x000fe20008000f00 */
[----:B------:R-:W2:Y:S01]  /*0190*/  LDG.E R15, desc[UR8][R4.64+-0x20] ;  /* 0xffffe008040f7981 */ /* 0x000ea2000c1e1900 */
[----:B------:R-:W-:-:S03]  /*01a0*/  MOV R3, UR6 ;  /* 0x0000000600037c02 */ /* 0x000fc60008000f00 */
[----:B------:R-:W3:Y:S01]  /*01b0*/  LDG.E R24, desc[UR8][R4.64+-0x1c] ;  /* 0xffffe40804187981 */ /* 0x000ee2000c1e1900 */
[----:B------:R-:W-:-:S03]  /*01c0*/  IMAD.WIDE R2, R6, 0x4, R2 ;  /* 0x0000000406027825 */ /* 0x000fc600078e0202 */
[----:B------:R-:W4:Y:S04]  /*01d0*/  LDG.E R19, desc[UR8][R4.64+-0x18] ;  /* 0xffffe80804137981 */ /* 0x000f28000c1e1900 */
[----:B------:R-:W2:Y:S04]  /*01e0*/  LDG.E R16, desc[UR8][R2.64+-0x8000] ;  /* 0xff80000802107981 */ /* 0x000ea8000c1e1900 */
[----:B------:R-:W3:Y:S04]  /*01f0*/  LDG.E R25, desc[UR8][R2.64+-0x7000] ;  /* 0xff90000802197981 */ /* 0x000ee8000c1e1900 */
[----:B------:R-:W4:Y:S04]  /*0200*/  LDG.E R18, desc[UR8][R2.64+-0x6000] ;  /* 0xffa0000802127981 */ /* 0x000f28000c1e1900 */
[----:B------:R-:W5:Y:S04]  /*0210*/  LDG.E R20, desc[UR8][R4.64+-0x14] ;  /* 0xffffec0804147981 */ /* 0x000f68000c1e1900 */
        /* <DEDUP_REMOVED lines=11> */
[----:B------:R-:W5:Y:S01]  /*02d0*/  LDG.E R26, desc[UR8][R4.64+0x1c] ;  /* 0x00001c08041a7981 */ /* 0x000f62000c1e1900 */
[----:B--2---:R-:W-:-:S03]  /*02e0*/  FFMA R15, R15, R16, R14 ;  /* 0x000000100f0f7223 */ /* 0x004fc6000000000e */
[----:B------:R-:W2:Y:S01]  /*02f0*/  LDG.E R16, desc[UR8][R4.64] ;  /* 0x0000000804107981 */ /* 0x000ea2000c1e1900 */
[----:B---3--:R-:W-:-:S03]  /*0300*/  FFMA R24, R24, R25, R15 ;  /* 0x0000001918187223 */ /* 0x008fc6000000000f */
[----:B------:R-:W3:Y:S01]  /*0310*/  LDG.E R14, desc[UR8][R4.64+0x4] ;  /* 0x00000408040e7981 */ /* 0x000ee2000c1e1900 */
[----:B----4-:R-:W-:-:S03]  /*0320*/  FFMA R25, R19, R18, R24 ;  /* 0x0000001213197223 */ /* 0x010fc60000000018 */
[----:B------:R-:W3:Y:S04]  /*0330*/  LDG.E R15, desc[UR8][R2.64+0x1000] ;  /* 0x00100008020f7981 */ /* 0x000ee8000c1e1900 */
[----:B------:R-:W4:Y:S01]  /*0340*/  LDG.E R18, desc[UR8][R4.64+0x8] ;  /* 0x0000080804127981 */ /* 0x000f22000c1e1900 */
[----:B-----5:R-:W-:-:S03]  /*0350*/  FFMA R25, R20, R21, R25 ;  /* 0x0000001514197223 */ /* 0x020fc60000000019 */
[----:B------:R-:W4:Y:S04]  /*0360*/  LDG.E R19, desc[UR8][R2.64+0x2000] ;  /* 0x0020000802137981 */ /* 0x000f28000c1e1900 */
[----:B------:R-:W5:Y:S01]  /*0370*/  LDG.E R20, desc[UR8][R4.64+0xc] ;  /* 0x00000c0804147981 */ /* 0x000f62000c1e1900 */
[----:B------:R-:W-:-:S03]  /*0380*/  FFMA R25, R22, R23, R25 ;  /* 0x0000001716197223 */ /* 0x000fc60000000019 */
[----:B------:R-:W5:Y:S04]  /*0390*/  LDG.E R21, desc[UR8][R2.64+0x3000] ;  /* 0x0030000802157981 */ /* 0x000f68000c1e1900 */
[----:B------:R-:W5:Y:S04]  /*03a0*/  LDG.E R22, desc[UR8][R4.64+0x10] ;  /* 0x0000100804167981 */ /* 0x000f68000c1e1900 */
[----:B------:R-:W5:Y:S01]  /*03b0*/  LDG.E R23, desc[UR8][R2.64+0x4000] ;  /* 0x0040000802177981 */ /* 0x000f62000c1e1900 */
[----:B------:R-:W-:-:S03]  /*03c0*/  FFMA R28, R12, R13, R25 ;  /* 0x0000000d0c1c7223 */ /* 0x000fc60000000019 */
[----:B------:R-:W5:Y:S04]  /*03d0*/  LDG.E R24, desc[UR8][R4.64+0x14] ;  /* 0x0000140804187981 */ /* 0x000f68000c1e1900 */
[----:B------:R-:W5:Y:S04]  /*03e0*/  LDG.E R25, desc[UR8][R2.64+0x5000] ;  /* 0x0050000802197981 */ /* 0x000f68000c1e1900 */
[----:B------:R0:W5:Y:S04]  /*03f0*/  LDG.E R13, desc[UR8][R4.64+0x18] ;  /* 0x00001808040d7981 */ /* 0x000168000c1e1900 */
[----:B------:R-:W5:Y:S01]  /*0400*/  LDG.E R12, desc[UR8][R2.64+0x6000] ;  /* 0x00600008020c7981 */ /* 0x000f62000c1e1900 */
[----:B------:R-:W-:-:S04]  /*0410*/  FFMA R9, R9, R8, R28 ;  /* 0x0000000809097223 */ /* 0x000fc8000000001c */
[----:B------:R-:W-:Y:S01]  /*0420*/  FFMA R9, R10, R11, R9 ;  /* 0x0000000b0a097223 */ /* 0x000fe20000000009 */
[----:B------:R-:W-:-:S04]  /*0430*/  UIADD3 UR4, UPT, UPT, UR4, 0x10, URZ ;  /* 0x0000001004047890 */ /* 0x000fc8000fffe0ff */
[----:B------:R-:W-:Y:S01]  /*0440*/  UISETP.NE.AND UP0, UPT, UR4, 0x400, UPT ;  /* 0x000004000400788c */ /* 0x000fe2000bf05270 */
[----:B0-----:R-:W-:Y:S02]  /*0450*/  IADD3 R4, P0, PT, R4, 0x40, RZ ;  /* 0x0000004004047810 */ /* 0x001fe40007f1e0ff */
[----:B------:R-:W-:Y:S02]  /*0460*/  IADD3 R6, PT, PT, R6, 0x4000, RZ ;  /* 0x0000400006067810 */ /* 0x000fe40007ffe0ff */
[----:B------:R-:W-:Y:S01]  /*0470*/  IADD3.X R5, PT, PT, RZ, R5, RZ, P0, !PT ;  /* 0x00000005ff057210 */ /* 0x000fe200007fe4ff */
[----:B--2---:R-:W-:-:S04]  /*0480*/  FFMA R9, R16, R17, R9 ;  /* 0x0000001110097223 */ /* 0x004fc80000000009 */
[----:B---3--:R-:W-:-:S04]  /*0490*/  FFMA R9, R14, R15, R9 ;  /* 0x0000000f0e097223 */ /* 0x008fc80000000009 */
[----:B----4-:R-:W-:-:S04]  /*04a0*/  FFMA R9, R18, R19, R9 ;  /* 0x0000001312097223 */ /* 0x010fc80000000009 */
[----:B-----5:R-:W-:-:S04]  /*04b0*/  FFMA R9, R20, R21, R9 ;  /* 0x0000001514097223 */ /* 0x020fc80000000009 */
[----:B------:R-:W-:-:S04]  /*04c0*/  FFMA R9, R22, R23, R9 ;  /* 0x0000001716097223 */ /* 0x000fc80000000009 */
[----:B------:R-:W-:-:S04]  /*04d0*/  FFMA R24, R24, R25, R9 ;  /* 0x0000001918187223 */ /* 0x000fc80000000009 */
[----:B------:R-:W-:-:S04]  /*04e0*/  FFMA R13, R13, R12, R24 ;  /* 0x0000000c0d0d7223 */ /* 0x000fc80000000018 */
[----:B------:R-:W-:Y:S01]  /*04f0*/  FFMA R14, R26, R27, R13 ;  /* 0x0000001b1a0e7223 */ /* 0x000fe2000000000d */
[----:B------:R-:W-:Y:S06]  /*0500*/  BRA.U UP0, `(.L_x_0) ;  /* 0xfffffffd001c7547 */ /* 0x000fec000b83ffff */
[----:B------:R-:W0:Y:S01]  /*0510*/  LDC.64 R2, c[0x0][0x390] ;  /* 0x0000e400ff027b82 */ /* 0x000e220000000a00 */
[----:B------:R-:W-:-:S05]  /*0520*/  IADD3 R7, PT, PT, R0, R7, RZ ;  /* 0x0000000700077210 */ /* 0x000fca0007ffe0ff */
[----:B0-----:R-:W-:-:S05]  /*0530*/  IMAD.WIDE R2, R7, 0x4, R2 ;  /* 0x0000000407027825 */ /* 0x001fca00078e0202 */
[----:B------:R-:W-:Y:S01]  /*0540*/  STG.E desc[UR8][R2.64], R14 ;  /* 0x0000000e02007986 */ /* 0x000fe2000c101908 */
[----:B------:R-:W-:Y:S05]  /*0550*/  EXIT ;  /* 0x000000000000794d */ /* 0x000fea0003800000 */
.L_x_1:
[----:B------:R-:W-:-:S00]  /*0560*/  BRA `(.L_x_1) ;  /* 0xfffffffc00fc7947 */ /* 0x000fc0000383ffff */
[----:B------:R-:W-:-:S00]  /*0570*/  NOP ;  /* 0x0000000000007918 */ /* 0x000fc00000000000 */
        /* <DEDUP_REMOVED lines=8> */
.L_x_2:


//--------------------- .nv.shared.reserved.0     --------------------------
	.section	.nv.shared.reserved.0,"aw",@nobits
	.weak		__nv_reservedSMEM_offset_0_alias
	.size		__nv_reservedSMEM_offset_0_alias, 0, 64
	.other		__nv_reservedSMEM_offset_0_alias,@"STO_CUDA_RESERVED_SHARED STV_DEFAULT"
__nv_reservedSMEM_offset_0_alias:
	.zero		0
	.zero		64


//--------------------- .nv.constant0._Z13mat_mul_naivePKfS0_Pf --------------------------
	.section	.nv.constant0._Z13mat_mul_naivePKfS0_Pf,"a",@progbits
	.sectionflags	@""
	.align	4
.nv.constant0._Z13mat_mul_naivePKfS0_Pf:
	.zero		920


//--------------------- SYMBOLS --------------------------

	.type		.nv.reservedSmem.offset0,@object
	.size		.nv.reservedSmem.offset0,0x4
